	.headerflags	@"EF_CUDA_TEXMODE_UNIFIED EF_CUDA_64BIT_ADDRESS EF_CUDA_ACCELERATORS EF_CUDA_SM90 EF_CUDA_VIRTUAL_SM(EF_CUDA_SM90)"
	.elftype	@"ET_EXEC"


//--------------------- .nv.info                  --------------------------
	.section	.nv.info,"",@"SHT_CUDA_INFO"
	.align	4


	//----- nvinfo : EIATTR_REGCOUNT
	.align		4
        /*0000*/ 	.byte	0x04, 0x2f
        /*0002*/ 	.short	(.L_2 - .L_1)
	.align		4
.L_1:
        /*0004*/ 	.word	index@(triton_per_fused__native_batch_norm_legit_convolution_mean_23)
        /*0008*/ 	.word	0x00000017


	//----- nvinfo : EIATTR_MIN_STACK_SIZE
	.align		4
.L_2:
        /*000c*/ 	.byte	0x04, 0x12
        /*000e*/ 	.short	(.L_4 - .L_3)
	.align		4
.L_3:
        /*0010*/ 	.word	index@(triton_per_fused__native_batch_norm_legit_convolution_mean_23)
        /*0014*/ 	.word	0x00000000


	//----- nvinfo : EIATTR_FRAME_SIZE
	.align		4
.L_4:
        /*0018*/ 	.byte	0x04, 0x11
        /*001a*/ 	.short	(.L_6 - .L_5)
	.align		4
.L_5:
        /*001c*/ 	.word	index@(triton_per_fused__native_batch_norm_legit_convolution_mean_23)
        /*0020*/ 	.word	0x00000000


	//----- nvinfo : EIATTR_MIN_STACK_SIZE
	.align		4
.L_6:
        /*0024*/ 	.byte	0x04, 0x12
        /*0026*/ 	.short	(.L_8 - .L_7)
	.align		4
.L_7:
        /*0028*/ 	.word	index@(triton_per_fused__native_batch_norm_legit_convolution_mean_23)
        /*002c*/ 	.word	0x00000000
.L_8:


//--------------------- .nv.info.triton_per_fused__native_batch_norm_legit_convolution_mean_23 --------------------------
	.section	.nv.info.triton_per_fused__native_batch_norm_legit_convolution_mean_23,"",@"SHT_CUDA_INFO"
	.sectionflags	@""
	.align	4


	//----- nvinfo : EIATTR_CUDA_API_VERSION
	.align		4
        /*0000*/ 	.byte	0x04, 0x37
        /*0002*/ 	.short	(.L_10 - .L_9)
.L_9:
        /*0004*/ 	.word	0x0000007c


	//----- nvinfo : EIATTR_KPARAM_INFO
	.align		4
.L_10:
        /*0008*/ 	.byte	0x04, 0x17
        /*000a*/ 	.short	(.L_12 - .L_11)
.L_11:
        /*000c*/ 	.word	0x00000000
        /*0010*/ 	.short	0x0006
        /*0012*/ 	.short	0x002c
        /*0014*/ 	.byte	0x00, 0xf0, 0x11, 0x00


	//----- nvinfo : EIATTR_KPARAM_INFO
	.align		4
.L_12:
        /*0018*/ 	.byte	0x04, 0x17
        /*001a*/ 	.short	(.L_14 - .L_13)
.L_13:
        /*001c*/ 	.word	0x00000000
        /*0020*/ 	.short	0x0005
        /*0022*/ 	.short	0x0028
        /*0024*/ 	.byte	0x00, 0xf0, 0x11, 0x00


	//----- nvinfo : EIATTR_KPARAM_INFO
	.align		4
.L_14:
        /*0028*/ 	.byte	0x04, 0x17
        /*002a*/ 	.short	(.L_16 - .L_15)
.L_15:
        /*002c*/ 	.word	0x00000000
        /*0030*/ 	.short	0x0004
        /*0032*/ 	.short	0x0020
        /*0034*/ 	.byte	0x00, 0xf4, 0x21, 0x00


	//----- nvinfo : EIATTR_KPARAM_INFO
	.align		4
.L_16:
        /*0038*/ 	.byte	0x04, 0x17
        /*003a*/ 	.short	(.L_18 - .L_17)
.L_17:
        /*003c*/ 	.word	0x00000000
        /*0040*/ 	.short	0x0003
        /*0042*/ 	.short	0x0018
        /*0044*/ 	.byte	0x00, 0xf4, 0x21, 0x00


	//----- nvinfo : EIATTR_KPARAM_INFO
	.align		4
.L_18:
        /*0048*/ 	.byte	0x04, 0x17
        /*004a*/ 	.short	(.L_20 - .L_19)
.L_19:
        /*004c*/ 	.word	0x00000000
        /*0050*/ 	.short	0x0002
        /*0052*/ 	.short	0x0010
        /*0054*/ 	.byte	0x00, 0xf4, 0x21, 0x00


	//----- nvinfo : EIATTR_KPARAM_INFO
	.align		4
.L_20:
        /*0058*/ 	.byte	0x04, 0x17
        /*005a*/ 	.short	(.L_22 - .L_21)
.L_21:
        /*005c*/ 	.word	0x00000000
        /*0060*/ 	.short	0x0001
        /*0062*/ 	.short	0x0008
        /*0064*/ 	.byte	0x00, 0xf4, 0x21, 0x00


	//----- nvinfo : EIATTR_KPARAM_INFO
	.align		4
.L_22:
        /*0068*/ 	.byte	0x04, 0x17
        /*006a*/ 	.short	(.L_24 - .L_23)
.L_23:
        /*006c*/ 	.word	0x00000000
        /*0070*/ 	.short	0x0000
        /*0072*/ 	.short	0x0000
        /*0074*/ 	.byte	0x00, 0xf4, 0x21, 0x00


	//----- nvinfo : EIATTR_SPARSE_MMA_MASK
	.align		4
.L_24:
        /*0078*/ 	.byte	0x03, 0x50
        /*007a*/ 	.short	0x0000


	//----- nvinfo : EIATTR_MAXREG_COUNT
	.align		4
        /*007c*/ 	.byte	0x03, 0x1b
        /*007e*/ 	.short	0x00ff


	//----- nvinfo : EIATTR_COOP_GROUP_MASK_REGIDS
	.align		4
        /*0080*/ 	.byte	0x04, 0x29
        /*0082*/ 	.short	(.L_26 - .L_25)


	//   ....[0]....
.L_25:
        /*0084*/ 	.word	0xffffffff


	//   ....[1]....
        /*0088*/ 	.word	0xffffffff


	//   ....[2]....
        /*008c*/ 	.word	0xffffffff


	//   ....[3]....
        /*0090*/ 	.word	0xffffffff


	//   ....[4]....
        /*0094*/ 	.word	0xffffffff


	//   ....[5]....
        /*0098*/ 	.word	0xffffffff


	//   ....[6]....
        /*009c*/ 	.word	0xffffffff


	//   ....[7]....
        /*00a0*/ 	.word	0xffffffff


	//   ....[8]....
        /*00a4*/ 	.word	0xffffffff


	//   ....[9]....
        /*00a8*/ 	.word	0xffffffff


	//   ....[10]....
        /*00ac*/ 	.word	0xffffffff


	//   ....[11]....
        /*00b0*/ 	.word	0xffffffff


	//   ....[12]....
        /*00b4*/ 	.word	0xffffffff


	//   ....[13]....
        /*00b8*/ 	.word	0xffffffff


	//   ....[14]....
        /*00bc*/ 	.word	0xffffffff


	//   ....[15]....
        /*00c0*/ 	.word	0xffffffff


	//   ....[16]....
        /*00c4*/ 	.word	0xffffffff


	//   ....[17]....
        /*00c8*/ 	.word	0xffffffff


	//----- nvinfo : EIATTR_COOP_GROUP_INSTR_OFFSETS
	.align		4
.L_26:
        /*00cc*/ 	.byte	0x04, 0x28
        /*00ce*/ 	.short	(.L_28 - .L_27)


	//   ....[0]....
.L_27:
        /*00d0*/ 	.word	0x000001b0


	//   ....[1]....
        /*00d4*/ 	.word	0x000001e0


	//   ....[2]....
        /*00d8*/ 	.word	0x00000200


	//   ....[3]....
        /*00dc*/ 	.word	0x00000230


	//   ....[4]....
        /*00e0*/ 	.word	0x00000270


	//   ....[5]....
        /*00e4*/ 	.word	0x000002d0


	//   ....[6]....
        /*00e8*/ 	.word	0x00000360


	//   ....[7]....
        /*00ec*/ 	.word	0x00000390


	//   ....[8]....
        /*00f0*/ 	.word	0x000003b0


	//   ....[9]....
        /*00f4*/ 	.word	0x000003d0


	//   ....[10]....
        /*00f8*/ 	.word	0x000003f0


	//   ....[11]....
        /*00fc*/ 	.word	0x00000450


	//   ....[12]....
        /*0100*/ 	.word	0x000004e0


	//   ....[13]....
        /*0104*/ 	.word	0x00000500


	//   ....[14]....
        /*0108*/ 	.word	0x00000520


	//   ....[15]....
        /*010c*/ 	.word	0x00000550


	//   ....[16]....
        /*0110*/ 	.word	0x00000570


	//   ....[17]....
        /*0114*/ 	.word	0x000005e0


	//----- nvinfo : EIATTR_EXIT_INSTR_OFFSETS
	.align		4
.L_28:
        /*0118*/ 	.byte	0x04, 0x1c
        /*011a*/ 	.short	(.L_30 - .L_29)


	//   ....[0]....
.L_29:
        /*011c*/ 	.word	0x000006e0


	//   ....[1]....
        /*0120*/ 	.word	0x00000700


	//----- nvinfo : EIATTR_REQNTID
	.align		4
.L_30:
        /*0124*/ 	.byte	0x04, 0x10
        /*0126*/ 	.short	(.L_32 - .L_31)
.L_31:
        /*0128*/ 	.word	0x00000040
        /*012c*/ 	.word	0x00000001
        /*0130*/ 	.word	0x00000001


	//----- nvinfo : EIATTR_CBANK_PARAM_SIZE
	.align		4
.L_32:
        /*0134*/ 	.byte	0x03, 0x19
        /*0136*/ 	.short	0x0030


	//----- nvinfo : EIATTR_PARAM_CBANK
	.align		4
        /*0138*/ 	.byte	0x04, 0x0a
        /*013a*/ 	.short	(.L_34 - .L_33)
	.align		4
.L_33:
        /*013c*/ 	.word	index@(.nv.constant0.triton_per_fused__native_batch_norm_legit_convolution_mean_23)
        /*0140*/ 	.short	0x0210
        /*0142*/ 	.short	0x0030


	//----- nvinfo : EIATTR_SW_WAR
	.align		4
.L_34:
        /*0144*/ 	.byte	0x04, 0x36
        /*0146*/ 	.short	(.L_36 - .L_35)
.L_35:
        /*0148*/ 	.word	0x00000008
.L_36:


//--------------------- .nv.callgraph             --------------------------
	.section	.nv.callgraph,"",@"SHT_CUDA_CALLGRAPH"
	.align	4
	.sectionentsize	8
	.align		4
        /*0000*/ 	.word	0x00000000
	.align		4
        /*0004*/ 	.word	0xffffffff
	.align		4
        /*0008*/ 	.word	0x00000000
	.align		4
        /*000c*/ 	.word	0xfffffffe
	.align		4
        /*0010*/ 	.word	0x00000000
	.align		4
        /*0014*/ 	.word	0xfffffffd
	.align		4
        /*0018*/ 	.word	0x00000000
	.align		4
        /*001c*/ 	.word	0xfffffffc


//--------------------- .nv.constant4             --------------------------
	.section	.nv.constant4,"a",@progbits
	.align	8
	.align		8
.nv.constant4:
        /*0000*/ 	.dword	_$_str


//--------------------- .text.triton_per_fused__native_batch_norm_legit_convolution_mean_23 --------------------------
	.section	.text.triton_per_fused__native_batch_norm_legit_convolution_mean_23,"ax",@progbits
	.sectionflags	@"SHF_BARRIERS=1"
	.align	128
        .global         triton_per_fused__native_batch_norm_legit_convolution_mean_23
        .type           triton_per_fused__native_batch_norm_legit_convolution_mean_23,@function
        .size           triton_per_fused__native_batch_norm_legit_convolution_mean_23,(.L_x_1 - triton_per_fused__native_batch_norm_legit_convolution_mean_23)
        .other          triton_per_fused__native_batch_norm_legit_convolution_mean_23,@"STO_CUDA_ENTRY STV_DEFAULT"
triton_per_fused__native_batch_norm_legit_convolution_mean_23:
.text.triton_per_fused__native_batch_norm_legit_convolution_mean_23:
[----:B------:R-:W0:Y:S02]  /*0000*/  LDC R1, c[0x0][0x28] ;  /* 0x00000a00ff017b82 */ /* 0x000e240000000800 */
[----:B------:R-:W1:Y:S01]  /*0010*/  S2R R0, SR_CTAID.X ;  /* 0x0000000000007919 */ /* 0x000e620000002500 */
[----:B------:R-:W2:Y:S01]  /*0020*/  LDC.64 R2, c[0x0][0x210] ;  /* 0x00008400ff027b82 */ /* 0x000ea20000000a00 */
[----:B------:R-:W-:Y:S01]  /*0030*/  ULDC.64 UR6, c[0x0][0x208] ;  /* 0x0000820000067ab9 */ /* 0x000fe20000000a00 */
[----:B------:R-:W3:Y:S06]  /*0040*/  S2R R14, SR_TID.X ;  /* 0x00000000000e7919 */ /* 0x000eec0000002100 */
[----:B------:R-:W4:Y:S01]  /*0050*/  LDC.64 R6, c[0x0][0x228] ;  /* 0x00008a00ff067b82 */ /* 0x000f220000000a00 */
[----:B-1----:R-:W-:-:S02]  /*0060*/  SHF.R.S32.HI R11, RZ, 0x1f, R0 ;  /* 0x0000001fff0b7819 */ /* 0x002fc40000011400 */
[----:B------:R-:W-:Y:S02]  /*0070*/  ISETP.GE.AND P1, PT, R0, 0x800, PT ;  /* 0x000008000000780c */ /* 0x000fe40003f26270 */
[----:B---3--:R-:W-:Y:S02]  /*0080*/  LOP3.LUT R5, R14, 0x3f, RZ, 0xc0, !PT ;  /* 0x0000003f0e057812 */ /* 0x008fe400078ec0ff */
[----:B------:R-:W-:Y:S02]  /*0090*/  LEA.HI R11, R11, R0, RZ, 0x9 ;  /* 0x000000000b0b7211 */ /* 0x000fe400078f48ff */
[----:B------:R-:W-:Y:S02]  /*00a0*/  LEA R13, R0, R5, 0x6 ;  /* 0x00000005000d7211 */ /* 0x000fe400078e30ff */
[----:B------:R-:W-:-:S03]  /*00b0*/  LOP3.LUT R11, R11, 0xfffffe00, RZ, 0xc0, !PT ;  /* 0xfffffe000b0b7812 */ /* 0x000fc600078ec0ff */
[----:B--2---:R-:W-:Y:S01]  /*00c0*/  IMAD.WIDE R2, R13, 0x4, R2 ;  /* 0x000000040d027825 */ /* 0x004fe200078e0202 */
[----:B------:R-:W-:Y:S02]  /*00d0*/  CS2R R12, SRZ ;  /* 0x00000000000c7805 */ /* 0x000fe4000001ff00 */
[----:B------:R-:W-:-:S04]  /*00e0*/  IADD3 R11, -R11, R0, RZ ;  /* 0x000000000b0b7210 */ /* 0x000fc80007ffe1ff */
[----:B------:R-:W2:Y:S01]  /*00f0*/  @!P1 LDG.E R12, desc[UR6][R2.64] ;  /* 0x00000006020c9981 */ /* 0x000ea2000c1e1900 */
[----:B----4-:R-:W-:-:S05]  /*0100*/  IMAD.WIDE R10, R11, 0x4, R6 ;  /* 0x000000040b0a7825 */ /* 0x010fca00078e0206 */
[----:B------:R1:W3:Y:S01]  /*0110*/  @!P1 LDG.E.EL R13, desc[UR6][R10.64] ;  /* 0x000000060a0d9981 */ /* 0x0002e2000c2e1900 */
[----:B------:R-:W4:Y:S01]  /*0120*/  S2UR UR5, SR_CgaCtaId ;  /* 0x00000000000579c3 */ /* 0x000f220000008800 */
[C---:B------:R-:W-:Y:S01]  /*0130*/  LOP3.LUT P2, RZ, R14.reuse, 0x1f, RZ, 0xc0, !PT ;  /* 0x0000001f0eff7812 */ /* 0x040fe2000784c0ff */
[----:B------:R-:W-:Y:S01]  /*0140*/  UMOV UR4, 0x400 ;  /* 0x0000040000047882 */ /* 0x000fe20000000000 */
[----:B------:R-:W-:Y:S01]  /*0150*/  ISETP.GE.AND P3, PT, R14, 0x2, PT ;  /* 0x000000020e00780c */ /* 0x000fe20003f66270 */
[----:B----4-:R-:W-:-:S06]  /*0160*/  UPRMT UR4, UR5, 0x654, UR4 ;  /* 0x0000065405047896 */ /* 0x010fcc0008000004 */
[----:B-1----:R-:W-:Y:S02]  /*0170*/  LEA R10, R14, UR4, 0x2 ;  /* 0x000000040e0a7c11 */ /* 0x002fe4000f8e10ff */
[----:B--2---:R-:W-:-:S05]  /*0180*/  SEL R12, R12, RZ, !P1 ;  /* 0x000000ff0c0c7207 */ /* 0x004fca0004800000 */
[----:B---3--:R-:W-:-:S05]  /*0190*/  FADD R7, R12, R13 ;  /* 0x0000000d0c077221 */ /* 0x008fca0000000000 */
[----:B------:R-:W-:-:S05]  /*01a0*/  FSEL R6, R7, RZ, !P1 ;  /* 0x000000ff07067208 */ /* 0x000fca0004800000 */
[----:B------:R-:W1:Y:S02]  /*01b0*/  SHFL.BFLY PT, R13, R6, 0x10, 0x1f ;  /* 0x0e001f00060d7f89 */ /* 0x000e6400000e0000 */
[----:B-1----:R-:W-:Y:S01]  /*01c0*/  FADD R13, R6, R13 ;  /* 0x0000000d060d7221 */ /* 0x002fe20000000000 */
[----:B------:R-:W-:-:S04]  /*01d0*/  SHF.R.U32.HI R6, RZ, 0x3, R14 ;  /* 0x00000003ff067819 */ /* 0x000fc8000001160e */
[----:B------:R-:W1:Y:S02]  /*01e0*/  SHFL.BFLY PT, R12, R13, 0x8, 0x1f ;  /* 0x0d001f000d0c7f89 */ /* 0x000e6400000e0000 */
[----:B-1----:R-:W-:-:S05]  /*01f0*/  FADD R12, R13, R12 ;  /* 0x0000000c0d0c7221 */ /* 0x002fca0000000000 */
[----:B------:R-:W1:Y:S02]  /*0200*/  SHFL.BFLY PT, R15, R12, 0x4, 0x1f ;  /* 0x0c801f000c0f7f89 */ /* 0x000e6400000e0000 */
[----:B-1----:R-:W-:Y:S01]  /*0210*/  FADD R15, R12, R15 ;  /* 0x0000000f0c0f7221 */ /* 0x002fe20000000000 */
[----:B------:R-:W-:-:S04]  /*0220*/  LOP3.LUT R12, R14, 0x1, RZ, 0xc0, !PT ;  /* 0x000000010e0c7812 */ /* 0x000fc800078ec0ff */
[----:B------:R-:W1:Y:S01]  /*0230*/  SHFL.BFLY PT, R16, R15, 0x2, 0x1f ;  /* 0x0c401f000f107f89 */ /* 0x000e6200000e0000 */
[----:B------:R-:W-:-:S04]  /*0240*/  ISETP.NE.U32.AND P0, PT, R12, 0x1, PT ;  /* 0x000000010c00780c */ /* 0x000fc80003f05070 */
[----:B------:R-:W-:Y:S01]  /*0250*/  ISETP.LT.AND P0, PT, R14, 0x2, P0 ;  /* 0x000000020e00780c */ /* 0x000fe20000701270 */
[----:B-1----:R-:W-:-:S05]  /*0260*/  FADD R16, R15, R16 ;  /* 0x000000100f107221 */ /* 0x002fca0000000000 */
[----:B------:R-:W1:Y:S02]  /*0270*/  SHFL.BFLY PT, R11, R16, 0x1, 0x1f ;  /* 0x0c201f00100b7f89 */ /* 0x000e6400000e0000 */
[----:B-1----:R-:W-:Y:S01]  /*0280*/  FADD R18, R16, R11 ;  /* 0x0000000b10127221 */ /* 0x002fe20000000000 */
[----:B------:R-:W-:-:S05]  /*0290*/  LOP3.LUT R11, R6, 0x4, RZ, 0xc0, !PT ;  /* 0x00000004060b7812 */ /* 0x000fca00078ec0ff */
[----:B------:R-:W-:Y:S01]  /*02a0*/  @!P2 STS [R11+UR4], R18 ;  /* 0x000000120b00a988 */ /* 0x000fe20008000804 */
[----:B------:R-:W-:Y:S06]  /*02b0*/  BAR.SYNC.DEFER_BLOCKING 0x0 ;  /* 0x0000000000007b1d */ /* 0x000fec0000010000 */
[----:B------:R-:W1:Y:S04]  /*02c0*/  @!P3 LDS R9, [R10] ;  /* 0x000000000a09b984 */ /* 0x000e680000000800 */
[----:B-1----:R-:W1:Y:S02]  /*02d0*/  SHFL.BFLY PT, R6, R9, 0x1, 0x1f ;  /* 0x0c201f0009067f89 */ /* 0x002e6400000e0000 */
[----:B-1----:R-:W-:-:S05]  /*02e0*/  FADD R13, R9, R6 ;  /* 0x00000006090d7221 */ /* 0x002fca0000000000 */
[----:B------:R-:W-:Y:S01]  /*02f0*/  @P0 STS [R10], R13 ;  /* 0x0000000d0a000388 */ /* 0x000fe20000000800 */
[----:B------:R-:W-:Y:S06]  /*0300*/  BAR.SYNC.DEFER_BLOCKING 0x0 ;  /* 0x0000000000007b1d */ /* 0x000fec0000010000 */
[----:B------:R-:W1:Y:S02]  /*0310*/  LDS R6, [UR4] ;  /* 0x00000004ff067984 */ /* 0x000e640008000800 */
[----:B-1----:R-:W-:-:S04]  /*0320*/  FMUL R6, R6, 0.015625 ;  /* 0x3c80000006067820 */ /* 0x002fc80000400000 */
[----:B------:R-:W-:-:S04]  /*0330*/  FADD R18, R7, -R6 ;  /* 0x8000000607127221 */ /* 0x000fc80000000000 */
[----:B------:R-:W-:-:S05]  /*0340*/  FMUL R12, R18, R18 ;  /* 0x00000012120c7220 */ /* 0x000fca0000400000 */
[----:B------:R-:W-:-:S05]  /*0350*/  FSEL R12, R12, RZ, !P1 ;  /* 0x000000ff0c0c7208 */ /* 0x000fca0004800000 */
[----:B------:R-:W1:Y:S02]  /*0360*/  SHFL.BFLY PT, R9, R12, 0x10, 0x1f ;  /* 0x0e001f000c097f89 */ /* 0x000e6400000e0000 */
[----:B-1----:R-:W-:Y:S01]  /*0370*/  FADD R9, R12, R9 ;  /* 0x000000090c097221 */ /* 0x002fe20000000000 */
[----:B------:R-:W-:-:S04]  /*0380*/  HFMA2.MMA R12, -RZ, RZ, 1.125, 0 ;  /* 0x3c800000ff0c7435 */ /* 0x000fc800000001ff */
[----:B------:R-:W1:Y:S02]  /*0390*/  SHFL.BFLY PT, R14, R9, 0x8, 0x1f ;  /* 0x0d001f00090e7f89 */ /* 0x000e6400000e0000 */
[----:B-1----:R-:W-:-:S05]  /*03a0*/  FADD R14, R9, R14 ;  /* 0x0000000e090e7221 */ /* 0x002fca0000000000 */
[----:B------:R-:W1:Y:S02]  /*03b0*/  SHFL.BFLY PT, R13, R14, 0x4, 0x1f ;  /* 0x0c801f000e0d7f89 */ /* 0x000e6400000e0000 */
[----:B-1----:R-:W-:-:S05]  /*03c0*/  FADD R13, R14, R13 ;  /* 0x0000000d0e0d7221 */ /* 0x002fca0000000000 */
[----:B------:R-:W1:Y:S02]  /*03d0*/  SHFL.BFLY PT, R16, R13, 0x2, 0x1f ;  /* 0x0c401f000d107f89 */ /* 0x000e6400000e0000 */
[----:B-1----:R-:W-:-:S05]  /*03e0*/  FADD R16, R13, R16 ;  /* 0x000000100d107221 */ /* 0x002fca0000000000 */
[----:B------:R-:W1:Y:S02]  /*03f0*/  SHFL.BFLY PT, R15, R16, 0x1, 0x1f ;  /* 0x0c201f00100f7f89 */ /* 0x000e6400000e0000 */
[----:B-1----:R-:W-:Y:S01]  /*0400*/  FADD R20, R16, R15 ;  /* 0x0000000f10147221 */ /* 0x002fe20000000000 */
[----:B------:R-:W-:Y:S06]  /*0410*/  BAR.SYNC.DEFER_BLOCKING 0x0 ;  /* 0x0000000000007b1d */ /* 0x000fec0000010000 */
[----:B------:R-:W-:Y:S02]  /*0420*/  @!P2 STS [R11+UR4], R20 ;  /* 0x000000140b00a988 */ /* 0x000fe40008000804 */
[----:B------:R-:W-:Y:S06]  /*0430*/  BAR.SYNC.DEFER_BLOCKING 0x0 ;  /* 0x0000000000007b1d */ /* 0x000fec0000010000 */
[----:B------:R-:W1:Y:S04]  /*0440*/  @!P3 LDS R8, [R10] ;  /* 0x000000000a08b984 */ /* 0x000e680000000800 */
[----:B-1----:R-:W1:Y:S02]  /*0450*/  SHFL.BFLY PT, R9, R8, 0x1, 0x1f ;  /* 0x0c201f0008097f89 */ /* 0x002e6400000e0000 */
[----:B-1----:R-:W-:-:S05]  /*0460*/  FADD R15, R8, R9 ;  /* 0x00000009080f7221 */ /* 0x002fca0000000000 */
[----:B------:R-:W-:Y:S01]  /*0470*/  @P0 STS [R10], R15 ;  /* 0x0000000f0a000388 */ /* 0x000fe20000000800 */
[----:B------:R-:W-:Y:S06]  /*0480*/  BAR.SYNC.DEFER_BLOCKING 0x0 ;  /* 0x0000000000007b1d */ /* 0x000fec0000010000 */
[----:B------:R-:W1:Y:S02]  /*0490*/  LDS R9, [UR4] ;  /* 0x00000004ff097984 */ /* 0x000e640008000800 */
[----:B-1----:R-:W-:-:S06]  /*04a0*/  FFMA R9, R9, R12, 9.9999997473787516356e-06 ;  /* 0x3727c5ac09097423 */ /* 0x002fcc000000000c */
[----:B------:R-:W1:Y:S02]  /*04b0*/  MUFU.RSQ R9, R9 ;  /* 0x0000000900097308 */ /* 0x000e640000001400 */
[----:B-1----:R-:W-:-:S05]  /*04c0*/  FMUL R12, R18, R9 ;  /* 0x00000009120c7220 */ /* 0x002fca0000400000 */
[----:B------:R-:W-:-:S05]  /*04d0*/  FSEL R12, R12, RZ, !P1 ;  /* 0x000000ff0c0c7208 */ /* 0x000fca0004800000 */
[----:B------:R-:W1:Y:S02]  /*04e0*/  SHFL.BFLY PT, R13, R12, 0x10, 0x1f ;  /* 0x0e001f000c0d7f89 */ /* 0x000e6400000e0000 */
[----:B-1----:R-:W-:-:S05]  /*04f0*/  FADD R13, R12, R13 ;  /* 0x0000000d0c0d7221 */ /* 0x002fca0000000000 */
[----:B------:R-:W1:Y:S02]  /*0500*/  SHFL.BFLY PT, R8, R13, 0x8, 0x1f ;  /* 0x0d001f000d087f89 */ /* 0x000e6400000e0000 */
[----:B-1----:R-:W-:-:S05]  /*0510*/  FADD R8, R13, R8 ;  /* 0x000000080d087221 */ /* 0x002fca0000000000 */
[----:B------:R-:W1:Y:S02]  /*0520*/  SHFL.BFLY PT, R15, R8, 0x4, 0x1f ;  /* 0x0c801f00080f7f89 */ /* 0x000e6400000e0000 */
[----:B-1----:R-:W-:Y:S01]  /*0530*/  FADD R15, R8, R15 ;  /* 0x0000000f080f7221 */ /* 0x002fe20000000000 */
[----:B------:R-:W-:Y:S06]  /*0540*/  BAR.SYNC.DEFER_BLOCKING 0x0 ;  /* 0x0000000000007b1d */ /* 0x000fec0000010000 */
[----:B------:R-:W1:Y:S02]  /*0550*/  SHFL.BFLY PT, R14, R15, 0x2, 0x1f ;  /* 0x0c401f000f0e7f89 */ /* 0x000e6400000e0000 */
[----:B-1----:R-:W-:-:S05]  /*0560*/  FADD R14, R15, R14 ;  /* 0x0000000e0f0e7221 */ /* 0x002fca0000000000 */
[----:B------:R-:W1:Y:S02]  /*0570*/  SHFL.BFLY PT, R17, R14, 0x1, 0x1f ;  /* 0x0c201f000e117f89 */ /* 0x000e6400000e0000 */
[----:B-1----:R-:W-:Y:S02]  /*0580*/  FADD R18, R14, R17 ;  /* 0x000000110e127221 */ /* 0x002fe40000000000 */
[----:B------:R-:W1:Y:S03]  /*0590*/  LDC.64 R14, c[0x0][0x220] ;  /* 0x00008800ff0e7b82 */ /* 0x000e660000000a00 */
[----:B------:R-:W-:Y:S05]  /*05a0*/  @!P2 STS [R11+UR4], R18 ;  /* 0x000000120b00a988 */ /* 0x000fea0008000804 */
[----:B------:R-:W-:Y:S08]  /*05b0*/  BAR.SYNC.DEFER_BLOCKING 0x0 ;  /* 0x0000000000007b1d */ /* 0x000ff00000010000 */
[----:B------:R-:W2:Y:S01]  /*05c0*/  LDC.64 R16, c[0x0][0x230] ;  /* 0x00008c00ff107b82 */ /* 0x000ea20000000a00 */
[----:B------:R-:W3:Y:S04]  /*05d0*/  @!P3 LDS R4, [R10] ;  /* 0x000000000a04b984 */ /* 0x000ee80000000800 */
[----:B---3--:R-:W3:Y:S02]  /*05e0*/  SHFL.BFLY PT, R13, R4, 0x1, 0x1f ;  /* 0x0c201f00040d7f89 */ /* 0x008ee400000e0000 */
[----:B---3--:R-:W-:-:S02]  /*05f0*/  FADD R19, R4, R13 ;  /* 0x0000000d04137221 */ /* 0x008fc40000000000 */
[----:B------:R-:W3:Y:S03]  /*0600*/  LDC.64 R12, c[0x0][0x218] ;  /* 0x00008600ff0c7b82 */ /* 0x000ee60000000a00 */
[----:B------:R2:W-:Y:S05]  /*0610*/  @P0 STS [R10], R19 ;  /* 0x000000130a000388 */ /* 0x0005ea0000000800 */
[----:B------:R-:W-:Y:S01]  /*0620*/  BAR.SYNC.DEFER_BLOCKING 0x0 ;  /* 0x0000000000007b1d */ /* 0x000fe20000010000 */
[----:B------:R-:W-:Y:S01]  /*0630*/  ISETP.EQ.AND P0, PT, R5, RZ, !P1 ;  /* 0x000000ff0500720c */ /* 0x000fe20004f02270 */
[----:B-1----:R-:W-:-:S04]  /*0640*/  IMAD.WIDE R4, R0, 0x4, R14 ;  /* 0x0000000400047825 */ /* 0x002fc800078e020e */
[----:B--2---:R-:W-:-:S04]  /*0650*/  IMAD.WIDE R10, R0, 0x4, R16 ;  /* 0x00000004000a7825 */ /* 0x004fc800078e0210 */
[----:B---3--:R-:W-:Y:S01]  /*0660*/  IMAD.WIDE R12, R0, 0x4, R12 ;  /* 0x00000004000c7825 */ /* 0x008fe200078e020c */
[----:B------:R-:W1:Y:S04]  /*0670*/  LDS R8, [UR4] ;  /* 0x00000004ff087984 */ /* 0x000e680008000800 */
[----:B------:R2:W-:Y:S01]  /*0680*/  @!P1 STG.E desc[UR6][R2.64], R7 ;  /* 0x0000000702009986 */ /* 0x0005e2000c101906 */
[----:B------:R-:W-:Y:S06]  /*0690*/  BAR.SYNC.DEFER_BLOCKING 0x0 ;  /* 0x0000000000007b1d */ /* 0x000fec0000010000 */
[----:B------:R2:W-:Y:S01]  /*06a0*/  @P0 STG.E desc[UR6][R12.64], R9 ;  /* 0x000000090c000986 */ /* 0x0005e2000c101906 */
[----:B-1----:R-:W-:Y:S01]  /*06b0*/  FMUL R15, R8, 0.015625 ;  /* 0x3c800000080f7820 */ /* 0x002fe20000400000 */
[----:B------:R-:W-:Y:S06]  /*06c0*/  BAR.SYNC.DEFER_BLOCKING 0x0 ;  /* 0x0000000000007b1d */ /* 0x000fec0000010000 */
[----:B------:R2:W-:Y:S01]  /*06d0*/  @P0 STG.E desc[UR6][R4.64], R15 ;  /* 0x0000000f04000986 */ /* 0x0005e2000c101906 */
[----:B------:R-:W-:Y:S05]  /*06e0*/  @!P0 EXIT ;  /* 0x000000000000894d */ /* 0x000fea0003800000 */
[----:B------:R-:W-:Y:S01]  /*06f0*/  STG.E desc[UR6][R10.64], R6 ;  /* 0x000000060a007986 */ /* 0x000fe2000c101906 */
[----:B------:R-:W-:Y:S05]  /*0700*/  EXIT ;  /* 0x000000000000794d */ /* 0x000fea0003800000 */
.L_x_0:
[----:B------:R-:W-:-:S00]  /*0710*/  BRA `(.L_x_0) ;  /* 0xfffffffc00fc7947 */ /* 0x000fc0000383ffff */
[----:B------:R-:W-:-:S00]  /*0720*/  NOP ;  /* 0x0000000000007918 */ /* 0x000fc00000000000 */
        /* <DEDUP_REMOVED lines=13> */
.L_x_1:


//--------------------- .nv.global.init           --------------------------
	.section	.nv.global.init,"aw",@progbits
.nv.global.init:
	.type		_$_str,@object
	.size		_$_str,(.L_0 - _$_str)
_$_str:
        /*0000*/ 	.byte	0x5f, 0x5f, 0x43, 0x55, 0x44, 0x41, 0x5f, 0x46, 0x54, 0x5a, 0x00
.L_0:


//--------------------- .nv.shared.triton_per_fused__native_batch_norm_legit_convolution_mean_23 --------------------------
	.section	.nv.shared.triton_per_fused__native_batch_norm_legit_convolution_mean_23,"aw",@nobits
	.sectionflags	@""
	.align	16
	.zero		1024


//--------------------- .nv.constant0.triton_per_fused__native_batch_norm_legit_convolution_mean_23 --------------------------
	.section	.nv.constant0.triton_per_fused__native_batch_norm_legit_convolution_mean_23,"a",@progbits
	.sectionflags	@""
	.align	4
.nv.constant0.triton_per_fused__native_batch_norm_legit_convolution_mean_23:
	.zero		576
